//
// Generated by NVIDIA NVVM Compiler
//
// Compiler Build ID: CL-36424714
// Cuda compilation tools, release 13.0, V13.0.88
// Based on NVVM 20.0.0
//

.version 9.0
.target sm_100
.address_size 64

	// .globl	_Z12MergeSortGPUPiS_ii

.visible .entry _Z12MergeSortGPUPiS_ii(
	.param .u64 .ptr .align 1 _Z12MergeSortGPUPiS_ii_param_0,
	.param .u64 .ptr .align 1 _Z12MergeSortGPUPiS_ii_param_1,
	.param .u32 _Z12MergeSortGPUPiS_ii_param_2,
	.param .u32 _Z12MergeSortGPUPiS_ii_param_3
)
{
	.reg .pred 	%p<23>;
	.reg .b32 	%r<128>;
	.reg .b64 	%rd<39>;

	ld.param.u64 	%rd9, [_Z12MergeSortGPUPiS_ii_param_0];
	ld.param.u64 	%rd10, [_Z12MergeSortGPUPiS_ii_param_1];
	ld.param.u32 	%r62, [_Z12MergeSortGPUPiS_ii_param_2];
	ld.param.u32 	%r61, [_Z12MergeSortGPUPiS_ii_param_3];
	cvta.to.global.u64 	%rd1, %rd9;
	cvta.to.global.u64 	%rd2, %rd10;
	mov.u32 	%r63, %tid.x;
	mov.u32 	%r64, %ntid.x;
	mov.u32 	%r65, %ctaid.x;
	mad.lo.s32 	%r66, %r64, %r65, %r63;
	mul.lo.s32 	%r1, %r61, %r66;
	shr.u32 	%r67, %r61, 31;
	add.s32 	%r68, %r61, %r67;
	shr.s32 	%r69, %r68, 1;
	add.s32 	%r70, %r1, %r69;
	min.s32 	%r2, %r70, %r62;
	add.s32 	%r71, %r1, %r61;
	min.s32 	%r3, %r71, %r62;
	max.s32 	%r72, %r1, %r70;
	setp.ge.s32 	%p1, %r72, %r62;
	@%p1 bra 	$L__BB0_23;
	setp.lt.s32 	%p2, %r61, 2;
	mov.u32 	%r102, %r1;
	mov.u32 	%r103, %r2;
	mov.u32 	%r111, %r1;
	@%p2 bra 	$L__BB0_2;
	bra.uni 	$L__BB0_24;
$L__BB0_2:
	setp.ge.s32 	%p8, %r102, %r2;
	@%p8 bra 	$L__BB0_9;
	sub.s32 	%r81, %r2, %r102;
	and.b32  	%r7, %r81, 3;
	setp.eq.s32 	%p9, %r7, 0;
	mov.u32 	%r109, %r102;
	@%p9 bra 	$L__BB0_6;
	neg.s32 	%r105, %r7;
	mov.u32 	%r109, %r102;
$L__BB0_5:
	.pragma "nounroll";
	mul.wide.s32 	%rd17, %r111, 4;
	add.s64 	%rd18, %rd2, %rd17;
	mul.wide.s32 	%rd19, %r109, 4;
	add.s64 	%rd20, %rd1, %rd19;
	add.s32 	%r109, %r109, 1;
	ld.global.u32 	%r82, [%rd20];
	add.s32 	%r111, %r111, 1;
	st.global.u32 	[%rd18], %r82;
	add.s32 	%r105, %r105, 1;
	setp.ne.s32 	%p10, %r105, 0;
	@%p10 bra 	$L__BB0_5;
$L__BB0_6:
	sub.s32 	%r83, %r102, %r2;
	setp.gt.u32 	%p11, %r83, -4;
	@%p11 bra 	$L__BB0_9;
	add.s64 	%rd3, %rd1, 8;
	sub.s32 	%r117, %r109, %r2;
	add.s64 	%rd4, %rd2, 8;
$L__BB0_8:
	mul.wide.s32 	%rd21, %r109, 4;
	add.s64 	%rd22, %rd3, %rd21;
	mul.wide.s32 	%rd23, %r111, 4;
	add.s64 	%rd24, %rd4, %rd23;
	ld.global.u32 	%r84, [%rd22+-8];
	st.global.u32 	[%rd24+-8], %r84;
	ld.global.u32 	%r85, [%rd22+-4];
	st.global.u32 	[%rd24+-4], %r85;
	ld.global.u32 	%r86, [%rd22];
	st.global.u32 	[%rd24], %r86;
	add.s32 	%r109, %r109, 4;
	ld.global.u32 	%r87, [%rd22+4];
	add.s32 	%r111, %r111, 4;
	st.global.u32 	[%rd24+4], %r87;
	add.s32 	%r117, %r117, 4;
	setp.eq.s32 	%p12, %r117, 0;
	@%p12 bra 	$L__BB0_9;
	bra.uni 	$L__BB0_8;
$L__BB0_9:
	setp.ge.s32 	%p13, %r103, %r3;
	@%p13 bra 	$L__BB0_16;
	sub.s32 	%r88, %r3, %r103;
	and.b32  	%r26, %r88, 3;
	setp.eq.s32 	%p14, %r26, 0;
	mov.u32 	%r116, %r103;
	@%p14 bra 	$L__BB0_13;
	neg.s32 	%r112, %r26;
	mov.u32 	%r116, %r103;
$L__BB0_12:
	.pragma "nounroll";
	mul.wide.s32 	%rd25, %r111, 4;
	add.s64 	%rd26, %rd2, %rd25;
	mul.wide.s32 	%rd27, %r116, 4;
	add.s64 	%rd28, %rd1, %rd27;
	add.s32 	%r116, %r116, 1;
	ld.global.u32 	%r89, [%rd28];
	add.s32 	%r111, %r111, 1;
	st.global.u32 	[%rd26], %r89;
	add.s32 	%r112, %r112, 1;
	setp.ne.s32 	%p15, %r112, 0;
	@%p15 bra 	$L__BB0_12;
$L__BB0_13:
	sub.s32 	%r90, %r103, %r3;
	setp.gt.u32 	%p16, %r90, -4;
	@%p16 bra 	$L__BB0_16;
	add.s64 	%rd5, %rd1, 8;
	sub.s32 	%r123, %r116, %r3;
	add.s64 	%rd6, %rd2, 8;
$L__BB0_15:
	mul.wide.s32 	%rd29, %r116, 4;
	add.s64 	%rd30, %rd5, %rd29;
	mul.wide.s32 	%rd31, %r111, 4;
	add.s64 	%rd32, %rd6, %rd31;
	ld.global.u32 	%r91, [%rd30+-8];
	st.global.u32 	[%rd32+-8], %r91;
	ld.global.u32 	%r92, [%rd30+-4];
	st.global.u32 	[%rd32+-4], %r92;
	ld.global.u32 	%r93, [%rd30];
	st.global.u32 	[%rd32], %r93;
	add.s32 	%r116, %r116, 4;
	ld.global.u32 	%r94, [%rd30+4];
	add.s32 	%r111, %r111, 4;
	st.global.u32 	[%rd32+4], %r94;
	add.s32 	%r123, %r123, 4;
	setp.eq.s32 	%p17, %r123, 0;
	@%p17 bra 	$L__BB0_16;
	bra.uni 	$L__BB0_15;
$L__BB0_16:
	setp.ge.s32 	%p18, %r1, %r3;
	@%p18 bra 	$L__BB0_23;
	sub.s32 	%r95, %r3, %r1;
	and.b32  	%r43, %r95, 3;
	setp.eq.s32 	%p19, %r43, 0;
	mov.u32 	%r122, %r1;
	@%p19 bra 	$L__BB0_20;
	neg.s32 	%r120, %r43;
	mov.u32 	%r122, %r1;
$L__BB0_19:
	.pragma "nounroll";
	mul.wide.s32 	%rd33, %r122, 4;
	add.s64 	%rd34, %rd1, %rd33;
	add.s64 	%rd35, %rd2, %rd33;
	ld.global.u32 	%r96, [%rd35];
	st.global.u32 	[%rd34], %r96;
	add.s32 	%r122, %r122, 1;
	add.s32 	%r120, %r120, 1;
	setp.ne.s32 	%p20, %r120, 0;
	@%p20 bra 	$L__BB0_19;
$L__BB0_20:
	sub.s32 	%r97, %r1, %r3;
	setp.gt.u32 	%p21, %r97, -4;
	@%p21 bra 	$L__BB0_23;
	sub.s32 	%r126, %r122, %r3;
	add.s64 	%rd7, %rd2, 8;
	add.s64 	%rd8, %rd1, 8;
$L__BB0_22:
	mul.wide.s32 	%rd36, %r122, 4;
	add.s64 	%rd37, %rd7, %rd36;
	add.s64 	%rd38, %rd8, %rd36;
	ld.global.u32 	%r98, [%rd37+-8];
	st.global.u32 	[%rd38+-8], %r98;
	ld.global.u32 	%r99, [%rd37+-4];
	st.global.u32 	[%rd38+-4], %r99;
	ld.global.u32 	%r100, [%rd37];
	st.global.u32 	[%rd38], %r100;
	ld.global.u32 	%r101, [%rd37+4];
	st.global.u32 	[%rd38+4], %r101;
	add.s32 	%r122, %r122, 4;
	add.s32 	%r126, %r126, 4;
	setp.ne.s32 	%p22, %r126, 0;
	@%p22 bra 	$L__BB0_22;
$L__BB0_23:
	ret;
$L__BB0_24:
	mul.wide.s32 	%rd11, %r102, 4;
	add.s64 	%rd12, %rd1, %rd11;
	ld.global.u32 	%r73, [%rd12];
	mul.wide.s32 	%rd13, %r103, 4;
	add.s64 	%rd14, %rd1, %rd13;
	ld.global.u32 	%r75, [%rd14];
	setp.gt.s32 	%p3, %r73, %r75;
	setp.le.s32 	%p4, %r73, %r75;
	selp.u32 	%r77, 1, 0, %p4;
	add.s32 	%r102, %r102, %r77;
	selp.u32 	%r78, 1, 0, %p3;
	add.s32 	%r103, %r103, %r78;
	min.s32 	%r79, %r73, %r75;
	mul.wide.s32 	%rd15, %r111, 4;
	add.s64 	%rd16, %rd2, %rd15;
	st.global.u32 	[%rd16], %r79;
	add.s32 	%r111, %r111, 1;
	setp.lt.s32 	%p5, %r102, %r2;
	setp.lt.s32 	%p6, %r103, %r3;
	and.pred  	%p7, %p5, %p6;
	@%p7 bra 	$L__BB0_24;
	bra.uni 	$L__BB0_2;

}


// ===== COMPILED SASS (sm_100) =====

	.target	sm_100

	.elftype	@"ET_EXEC"


//--------------------- .note.nv.tkinfo           --------------------------
	.section	.note.nv.tkinfo,"",@"SHT_NOTE"
	.sectionflags	@"SHF_NOTE_NV_TKINFO"
	.tkinfo
        /*0018*/ 	.word	0x00000002
        /*0030*/ 	.string	""
        /*0030*/ 	.string	"ptxas"
        /*0030*/ 	.string	"Cuda compilation tools, release 13.0, V13.0.88"
        /*0030*/ 	.string	"Build cuda_13.0.r13.0/compiler.36424714_0"
        /*0030*/ 	.string	"-arch sm_100 -m 64 "



//--------------------- .note.nv.cuinfo           --------------------------
	.section	.note.nv.cuinfo,"",@"SHT_NOTE"
	.sectionflags	@"SHF_NOTE_NV_CUINFO"
        /*0018*/ 	.short	0x0002
        /*001a*/ 	.short	0x0064
        /*001c*/ 	.short	0x0082
	.zero		2


//--------------------- .nv.info                  --------------------------
	.section	.nv.info,"",@"SHT_CUDA_INFO"
	.align	4


	//----- nvinfo : EIATTR_REGCOUNT
	.align		4
        /*0000*/ 	.byte	0x04, 0x2f
        /*0002*/ 	.short	(.L_1 - .L_0)
	.align		4
.L_0:
        /*0004*/ 	.word	index@(_Z12MergeSortGPUPiS_ii)
        /*0008*/ 	.word	0x0000001a


	//----- nvinfo : EIATTR_FRAME_SIZE
	.align		4
.L_1:
        /*000c*/ 	.byte	0x04, 0x11
        /*000e*/ 	.short	(.L_3 - .L_2)
	.align		4
.L_2:
        /*0010*/ 	.word	index@(_Z12MergeSortGPUPiS_ii)
        /*0014*/ 	.word	0x00000000


	//----- nvinfo : EIATTR_MIN_STACK_SIZE
	.align		4
.L_3:
        /*0018*/ 	.byte	0x04, 0x12
        /*001a*/ 	.short	(.L_5 - .L_4)
	.align		4
.L_4:
        /*001c*/ 	.word	index@(_Z12MergeSortGPUPiS_ii)
        /*0020*/ 	.word	0x00000000
.L_5:


//--------------------- .nv.compat                --------------------------
	.section	.nv.compat,"",@"SHT_CUDA_COMPAT_INFO"
	.align	4
        /*0000*/ 	.byte	0x02, 0x09, 0x00, 0x00, 0x02, 0x02, 0x01, 0x00, 0x02, 0x05, 0x05, 0x00, 0x03, 0x07, 0x01, 0x01
        /*0010*/ 	.byte	0x02, 0x03, 0x00, 0x00, 0x02, 0x06, 0x01, 0x00, 0x04, 0x0b, 0x08, 0x00, 0x09, 0x00, 0x00, 0x00
        /*0020*/ 	.byte	0x00, 0x00, 0x00, 0x00


//--------------------- .nv.info._Z12MergeSortGPUPiS_ii --------------------------
	.section	.nv.info._Z12MergeSortGPUPiS_ii,"",@"SHT_CUDA_INFO"
	.sectionflags	@""
	.align	4


	//----- nvinfo : EIATTR_CUDA_API_VERSION
	.align		4
        /*0000*/ 	.byte	0x04, 0x37
        /*0002*/ 	.short	(.L_7 - .L_6)
.L_6:
        /*0004*/ 	.word	0x00000082


	//----- nvinfo : EIATTR_KPARAM_INFO
	.align		4
.L_7:
        /*0008*/ 	.byte	0x04, 0x17
        /*000a*/ 	.short	(.L_9 - .L_8)
.L_8:
        /*000c*/ 	.word	0x00000000
        /*0010*/ 	.short	0x0003
        /*0012*/ 	.short	0x0014
        /*0014*/ 	.byte	0x00, 0xf0, 0x11, 0x00


	//----- nvinfo : EIATTR_KPARAM_INFO
	.align		4
.L_9:
        /*0018*/ 	.byte	0x04, 0x17
        /*001a*/ 	.short	(.L_11 - .L_10)
.L_10:
        /*001c*/ 	.word	0x00000000
        /*0020*/ 	.short	0x0002
        /*0022*/ 	.short	0x0010
        /*0024*/ 	.byte	0x00, 0xf0, 0x11, 0x00


	//----- nvinfo : EIATTR_KPARAM_INFO
	.align		4
.L_11:
        /*0028*/ 	.byte	0x04, 0x17
        /*002a*/ 	.short	(.L_13 - .L_12)
.L_12:
        /*002c*/ 	.word	0x00000000
        /*0030*/ 	.short	0x0001
        /*0032*/ 	.short	0x0008
        /*0034*/ 	.byte	0x00, 0xf5, 0x21, 0x00


	//----- nvinfo : EIATTR_KPARAM_INFO
	.align		4
.L_13:
        /*0038*/ 	.byte	0x04, 0x17
        /*003a*/ 	.short	(.L_15 - .L_14)
.L_14:
        /*003c*/ 	.word	0x00000000
        /*0040*/ 	.short	0x0000
        /*0042*/ 	.short	0x0000
        /*0044*/ 	.byte	0x00, 0xf5, 0x21, 0x00


	//----- nvinfo : EIATTR_SPARSE_MMA_MASK
	.align		4
.L_15:
        /*0048*/ 	.byte	0x03, 0x50
        /*004a*/ 	.short	0x0000


	//----- nvinfo : EIATTR_MAXREG_COUNT
	.align		4
        /*004c*/ 	.byte	0x03, 0x1b
        /*004e*/ 	.short	0x00ff


	//----- nvinfo : EIATTR_MERCURY_ISA_VERSION
	.align		4
        /*0050*/ 	.byte	0x03, 0x5f
        /*0052*/ 	.short	0x0101


	//----- nvinfo : EIATTR_VRC_CTA_INIT_COUNT
	.align		4
        /*0054*/ 	.byte	0x02, 0x4a
	.zero		1
	.zero		1


	//----- nvinfo : EIATTR_EXIT_INSTR_OFFSETS
	.align		4
        /*0058*/ 	.byte	0x04, 0x1c
        /*005a*/ 	.short	(.L_17 - .L_16)


	//   ....[0]....
.L_16:
        /*005c*/ 	.word	0x000000b0


	//   ....[1]....
        /*0060*/ 	.word	0x000008a0


	//   ....[2]....
        /*0064*/ 	.word	0x000009f0


	//   ....[3]....
        /*0068*/ 	.word	0x00000b80


	//----- nvinfo : EIATTR_CRS_STACK_SIZE
	.align		4
.L_17:
        /*006c*/ 	.byte	0x04, 0x1e
        /*006e*/ 	.short	(.L_19 - .L_18)
.L_18:
        /*0070*/ 	.word	0x00000000


	//----- nvinfo : EIATTR_CBANK_PARAM_SIZE
	.align		4
.L_19:
        /*0074*/ 	.byte	0x03, 0x19
        /*0076*/ 	.short	0x0018


	//----- nvinfo : EIATTR_PARAM_CBANK
	.align		4
        /*0078*/ 	.byte	0x04, 0x0a
        /*007a*/ 	.short	(.L_21 - .L_20)
	.align		4
.L_20:
        /*007c*/ 	.word	index@(.nv.constant0._Z12MergeSortGPUPiS_ii)
        /*0080*/ 	.short	0x0380
        /*0082*/ 	.short	0x0018


	//----- nvinfo : EIATTR_SW_WAR
	.align		4
.L_21:
        /*0084*/ 	.byte	0x04, 0x36
        /*0086*/ 	.short	(.L_23 - .L_22)
.L_22:
        /*0088*/ 	.word	0x00000008
.L_23:


//--------------------- .nv.callgraph             --------------------------
	.section	.nv.callgraph,"",@"SHT_CUDA_CALLGRAPH"
	.align	4
	.sectionentsize	8
	.align		4
        /*0000*/ 	.word	0x00000000
	.align		4
        /*0004*/ 	.word	0xffffffff
	.align		4
        /*0008*/ 	.word	0x00000000
	.align		4
        /*000c*/ 	.word	0xfffffffe
	.align		4
        /*0010*/ 	.word	0x00000000
	.align		4
        /*0014*/ 	.word	0xfffffffd
	.align		4
        /*0018*/ 	.word	0x00000000
	.align		4
        /*001c*/ 	.word	0xfffffffc


//--------------------- .text._Z12MergeSortGPUPiS_ii --------------------------
	.section	.text._Z12MergeSortGPUPiS_ii,"ax",@progbits
	.align	128
        .global         _Z12MergeSortGPUPiS_ii
        .type           _Z12MergeSortGPUPiS_ii,@function
        .size           _Z12MergeSortGPUPiS_ii,(.L_x_19 - _Z12MergeSortGPUPiS_ii)
        .other          _Z12MergeSortGPUPiS_ii,@"STO_CUDA_ENTRY STV_DEFAULT"
_Z12MergeSortGPUPiS_ii:
.text._Z12MergeSortGPUPiS_ii:
[----:B------:R-:W-:Y:S01]  /*0000*/  LDC R1, c[0x0][0x37c] ;  /* 0x0000df00ff017b82 */ /* 0x000fe20000000800 */
[----:B------:R-:W0:Y:S07]  /*0010*/  S2R R0, SR_TID.X ;  /* 0x0000000000007919 */ /* 0x000e2e0000002100 */
[----:B------:R-:W1:Y:S01]  /*0020*/  LDC.64 R6, c[0x0][0x390] ;  /* 0x0000e400ff067b82 */ /* 0x000e620000000a00 */
[----:B------:R-:W0:Y:S01]  /*0030*/  LDCU UR4, c[0x0][0x360] ;  /* 0x00006c00ff0477ac */ /* 0x000e220008000800 */
[----:B------:R-:W0:Y:S02]  /*0040*/  S2R R3, SR_CTAID.X ;  /* 0x0000000000037919 */ /* 0x000e240000002500 */
[----:B0-----:R-:W-:-:S04]  /*0050*/  IMAD R0, R3, UR4, R0 ;  /* 0x0000000403007c24 */ /* 0x001fc8000f8e0200 */
[-C--:B-1----:R-:W-:Y:S01]  /*0060*/  IMAD R3, R0, R7.reuse, RZ ;  /* 0x0000000700037224 */ /* 0x082fe200078e02ff */
[----:B------:R-:W-:-:S04]  /*0070*/  LEA.HI R0, R7, R7, RZ, 0x1 ;  /* 0x0000000707007211 */ /* 0x000fc800078f08ff */
[----:B------:R-:W-:-:S04]  /*0080*/  LEA.HI.SX32 R0, R0, R3, 0x1f ;  /* 0x0000000300007211 */ /* 0x000fc800078ffaff */
[----:B------:R-:W-:-:S04]  /*0090*/  VIMNMX R5, PT, PT, R3, R0, !PT ;  /* 0x0000000003057248 */ /* 0x000fc80007fe0100 */
[----:B------:R-:W-:-:S13]  /*00a0*/  ISETP.GE.AND P0, PT, R5, R6, PT ;  /* 0x000000060500720c */ /* 0x000fda0003f06270 */
[----:B------:R-:W-:Y:S05]  /*00b0*/  @P0 EXIT ;  /* 0x000000000000094d */ /* 0x000fea0003800000 */
[----:B------:R-:W-:Y:S01]  /*00c0*/  VIMNMX R4, PT, PT, R0, R6, PT ;  /* 0x0000000600047248 */ /* 0x000fe20003fe0100 */
[----:B------:R-:W0:Y:S01]  /*00d0*/  LDC.64 R8, c[0x0][0x388] ;  /* 0x0000e200ff087b82 */ /* 0x000e220000000a00 */
[----:B------:R-:W-:Y:S01]  /*00e0*/  ISETP.GE.AND P0, PT, R7, 0x2, PT ;  /* 0x000000020700780c */ /* 0x000fe20003f06270 */
[----:B------:R-:W1:Y:S01]  /*00f0*/  LDCU.64 UR6, c[0x0][0x358] ;  /* 0x00006b00ff0677ac */ /* 0x000e620008000a00 */
[----:B------:R-:W-:Y:S01]  /*0100*/  VIADDMNMX R0, R3, R7, R6, PT ;  /* 0x0000000703007246 */ /* 0x000fe20003800106 */
[--C-:B------:R-:W-:Y:S01]  /*0110*/  IMAD.MOV.U32 R17, RZ, RZ, R3.reuse ;  /* 0x000000ffff117224 */ /* 0x100fe200078e0003 */
[----:B------:R-:W-:Y:S01]  /*0120*/  MOV R5, R4 ;  /* 0x0000000400057202 */ /* 0x000fe20000000f00 */
[----:B------:R-:W-:Y:S02]  /*0130*/  IMAD.MOV.U32 R2, RZ, RZ, R3 ;  /* 0x000000ffff027224 */ /* 0x000fe400078e0003 */
[----:B------:R-:W2:Y:S06]  /*0140*/  LDC.64 R6, c[0x0][0x380] ;  /* 0x0000e000ff067b82 */ /* 0x000eac0000000a00 */
[----:B------:R-:W-:Y:S05]  /*0150*/  @!P0 BRA `(.L_x_0) ;  /* 0x0000000000548947 */ /* 0x000fea0003800000 */
[----:B------:R-:W-:Y:S01]  /*0160*/  BSSY.RECONVERGENT B0, `(.L_x_0) ;  /* 0x0000014000007945 */ /* 0x000fe20003800200 */
.L_x_1:
[----:B--2---:R-:W-:-:S04]  /*0170*/  IMAD.WIDE R10, R17, 0x4, R6 ;  /* 0x00000004110a7825 */ /* 0x004fc800078e0206 */
[----:B------:R-:W-:Y:S02]  /*0180*/  IMAD.WIDE R12, R5, 0x4, R6 ;  /* 0x00000004050c7825 */ /* 0x000fe400078e0206 */
[----:B-1----:R-:W2:Y:S04]  /*0190*/  LDG.E R10, desc[UR6][R10.64] ;  /* 0x000000060a0a7981 */ /* 0x002ea8000c1e1900 */
[----:B------:R-:W2:Y:S01]  /*01a0*/  LDG.E R13, desc[UR6][R12.64] ;  /* 0x000000060c0d7981 */ /* 0x000ea2000c1e1900 */
[----:B0-----:R-:W-:-:S04]  /*01b0*/  IMAD.WIDE R14, R2, 0x4, R8 ;  /* 0x00000004020e7825 */ /* 0x001fc800078e0208 */
[----:B------:R-:W-:Y:S02]  /*01c0*/  VIADD R21, R5, 0x1 ;  /* 0x0000000105157836 */ /* 0x000fe40000000000 */
[----:B------:R-:W-:Y:S02]  /*01d0*/  VIADD R19, R17, 0x1 ;  /* 0x0000000111137836 */ /* 0x000fe40000000000 */
[----:B------:R-:W-:Y:S01]  /*01e0*/  VIADD R2, R2, 0x1 ;  /* 0x0000000102027836 */ /* 0x000fe20000000000 */
[CC--:B--2---:R-:W-:Y:S02]  /*01f0*/  ISETP.GT.AND P0, PT, R10.reuse, R13.reuse, PT ;  /* 0x0000000d0a00720c */ /* 0x0c4fe40003f04270 */
[CC--:B------:R-:W-:Y:S02]  /*0200*/  ISETP.GT.AND P1, PT, R10.reuse, R13.reuse, PT ;  /* 0x0000000d0a00720c */ /* 0x0c0fe40003f24270 */
[----:B------:R-:W-:-:S05]  /*0210*/  VIMNMX R23, PT, PT, R10, R13, PT ;  /* 0x0000000d0a177248 */ /* 0x000fca0003fe0100 */
[----:B------:R3:W-:Y:S04]  /*0220*/  STG.E desc[UR6][R14.64], R23 ;  /* 0x000000170e007986 */ /* 0x0007e8000c101906 */
[----:B------:R-:W-:Y:S02]  /*0230*/  @!P0 IMAD.MOV R21, RZ, RZ, R5 ;  /* 0x000000ffff158224 */ /* 0x000fe400078e0205 */
[----:B------:R-:W-:Y:S02]  /*0240*/  @P1 IADD3 R19, PT, PT, R17, RZ, RZ ;  /* 0x000000ff11131210 */ /* 0x000fe40007ffe0ff */
[----:B------:R-:W-:Y:S01]  /*0250*/  IMAD.MOV.U32 R5, RZ, RZ, R21 ;  /* 0x000000ffff057224 */ /* 0x000fe200078e0015 */
[----:B------:R-:W-:Y:S02]  /*0260*/  ISETP.GE.AND P0, PT, R21, R0, PT ;  /* 0x000000001500720c */ /* 0x000fe40003f06270 */
[----:B------:R-:W-:-:S02]  /*0270*/  ISETP.LT.AND P1, PT, R19, R4, PT ;  /* 0x000000041300720c */ /* 0x000fc40003f21270 */
[----:B------:R-:W-:-:S11]  /*0280*/  MOV R17, R19 ;  /* 0x0000001300117202 */ /* 0x000fd60000000f00 */
[----:B---3--:R-:W-:Y:S05]  /*0290*/  @!P0 BRA P1, `(.L_x_1) ;  /* 0xfffffffc00b48947 */ /* 0x008fea000083ffff */
[----:B------:R-:W-:Y:S05]  /*02a0*/  BSYNC.RECONVERGENT B0 ;  /* 0x0000000000007941 */ /* 0x000fea0003800200 */
.L_x_0:
[----:B------:R-:W-:Y:S01]  /*02b0*/  ISETP.GE.AND P0, PT, R17, R4, PT ;  /* 0x000000041100720c */ /* 0x000fe20003f06270 */
[----:B------:R-:W-:-:S12]  /*02c0*/  BSSY.RECONVERGENT B0, `(.L_x_2) ;  /* 0x000002e000007945 */ /* 0x000fd80003800200 */
[----:B------:R-:W-:Y:S05]  /*02d0*/  @P0 BRA `(.L_x_3) ;  /* 0x0000000000b00947 */ /* 0x000fea0003800000 */
[C-C-:B--2---:R-:W-:Y:S01]  /*02e0*/  IMAD.IADD R6, R4.reuse, 0x1, -R17.reuse ;  /* 0x0000000104067824 */ /* 0x144fe200078e0a11 */
[----:B------:R-:W-:Y:S01]  /*02f0*/  IADD3 R7, PT, PT, -R4, R17, RZ ;  /* 0x0000001104077210 */ /* 0x000fe20007ffe1ff */
[----:B------:R-:W-:Y:S01]  /*0300*/  BSSY.RECONVERGENT B1, `(.L_x_4) ;  /* 0x0000012000017945 */ /* 0x000fe20003800200 */
[----:B------:R-:W-:Y:S02]  /*0310*/  IMAD.MOV.U32 R11, RZ, RZ, R17 ;  /* 0x000000ffff0b7224 */ /* 0x000fe400078e0011 */
[----:B------:R-:W-:Y:S02]  /*0320*/  LOP3.LUT P1, R6, R6, 0x3, RZ, 0xc0, !PT ;  /* 0x0000000306067812 */ /* 0x000fe4000782c0ff */
[----:B------:R-:W-:-:S11]  /*0330*/  ISETP.GT.U32.AND P0, PT, R7, -0x4, PT ;  /* 0xfffffffc0700780c */ /* 0x000fd60003f04070 */
[----:B------:R-:W-:Y:S05]  /*0340*/  @!P1 BRA `(.L_x_5) ;  /* 0x0000000000349947 */ /* 0x000fea0003800000 */
[----:B------:R-:W2:Y:S01]  /*0350*/  LDC.64 R14, c[0x0][0x380] ;  /* 0x0000e000ff0e7b82 */ /* 0x000ea20000000a00 */
[----:B------:R-:W-:Y:S01]  /*0360*/  IMAD.MOV R10, RZ, RZ, -R6 ;  /* 0x000000ffff0a7224 */ /* 0x000fe200078e0a06 */
[----:B------:R-:W-:-:S06]  /*0370*/  MOV R11, R17 ;  /* 0x00000011000b7202 */ /* 0x000fcc0000000f00 */
[----:B0-----:R-:W0:Y:S02]  /*0380*/  LDC.64 R8, c[0x0][0x388] ;  /* 0x0000e200ff087b82 */ /* 0x001e240000000a00 */
.L_x_6:
[----:B--23--:R-:W-:-:S06]  /*0390*/  IMAD.WIDE R6, R11, 0x4, R14 ;  /* 0x000000040b067825 */ /* 0x00cfcc00078e020e */
[----:B-1----:R-:W2:Y:S01]  /*03a0*/  LDG.E R7, desc[UR6][R6.64] ;  /* 0x0000000606077981 */ /* 0x002ea2000c1e1900 */
[C---:B0-----:R-:W-:Y:S01]  /*03b0*/  IMAD.WIDE R12, R2.reuse, 0x4, R8 ;  /* 0x00000004020c7825 */ /* 0x041fe200078e0208 */
[----:B------:R-:W-:-:S03]  /*03c0*/  IADD3 R2, PT, PT, R2, 0x1, RZ ;  /* 0x0000000102027810 */ /* 0x000fc60007ffe0ff */
[----:B------:R-:W-:Y:S02]  /*03d0*/  VIADD R10, R10, 0x1 ;  /* 0x000000010a0a7836 */ /* 0x000fe40000000000 */
[----:B------:R-:W-:-:S03]  /*03e0*/  VIADD R11, R11, 0x1 ;  /* 0x000000010b0b7836 */ /* 0x000fc60000000000 */
[----:B------:R-:W-:Y:S01]  /*03f0*/  ISETP.NE.AND P1, PT, R10, RZ, PT ;  /* 0x000000ff0a00720c */ /* 0x000fe20003f25270 */
[----:B--2---:R3:W-:-:S12]  /*0400*/  STG.E desc[UR6][R12.64], R7 ;  /* 0x000000070c007986 */ /* 0x0047d8000c101906 */
[----:B------:R-:W-:Y:S05]  /*0410*/  @P1 BRA `(.L_x_6) ;  /* 0xfffffffc00dc1947 */ /* 0x000fea000383ffff */
.L_x_5:
[----:B-1----:R-:W-:Y:S05]  /*0420*/  BSYNC.RECONVERGENT B1 ;  /* 0x0000000000017941 */ /* 0x002fea0003800200 */
.L_x_4:
[----:B------:R-:W-:Y:S05]  /*0430*/  @P0 BRA `(.L_x_3) ;  /* 0x0000000000580947 */ /* 0x000fea0003800000 */
[----:B---3--:R-:W1:Y:S01]  /*0440*/  LDC.64 R6, c[0x0][0x380] ;  /* 0x0000e000ff067b82 */ /* 0x008e620000000a00 */
[----:B------:R-:W-:-:S07]  /*0450*/  IMAD.IADD R4, R11, 0x1, -R4 ;  /* 0x000000010b047824 */ /* 0x000fce00078e0a04 */
[----:B0-----:R-:W0:Y:S01]  /*0460*/  LDC.64 R8, c[0x0][0x388] ;  /* 0x0000e200ff087b82 */ /* 0x001e220000000a00 */
[----:B-1----:R-:W-:-:S05]  /*0470*/  IADD3 R6, P0, PT, R6, 0x8, RZ ;  /* 0x0000000806067810 */ /* 0x002fca0007f1e0ff */
[----:B------:R-:W-:Y:S01]  /*0480*/  IMAD.X R7, RZ, RZ, R7, P0 ;  /* 0x000000ffff077224 */ /* 0x000fe200000e0607 */
[----:B0-----:R-:W-:-:S04]  /*0490*/  IADD3 R8, P1, PT, R8, 0x8, RZ ;  /* 0x0000000808087810 */ /* 0x001fc80007f3e0ff */
[----:B------:R-:W-:-:S09]  /*04a0*/  IADD3.X R9, PT, PT, RZ, R9, RZ, P1, !PT ;  /* 0x00000009ff097210 */ /* 0x000fd20000ffe4ff */
.L_x_7:
[----:B------:R-:W-:-:S05]  /*04b0*/  IMAD.WIDE R12, R11, 0x4, R6 ;  /* 0x000000040b0c7825 */ /* 0x000fca00078e0206 */
[----:B----4-:R-:W2:Y:S01]  /*04c0*/  LDG.E R17, desc[UR6][R12.64+-0x8] ;  /* 0xfffff8060c117981 */ /* 0x010ea2000c1e1900 */
[----:B------:R-:W-:-:S05]  /*04d0*/  IMAD.WIDE R14, R2, 0x4, R8 ;  /* 0x00000004020e7825 */ /* 0x000fca00078e0208 */
[----:B--2---:R4:W-:Y:S04]  /*04e0*/  STG.E desc[UR6][R14.64+-0x8], R17 ;  /* 0xfffff8110e007986 */ /* 0x0049e8000c101906 */
[----:B------:R-:W2:Y:S04]  /*04f0*/  LDG.E R19, desc[UR6][R12.64+-0x4] ;  /* 0xfffffc060c137981 */ /* 0x000ea8000c1e1900 */
[----:B--2---:R4:W-:Y:S04]  /*0500*/  STG.E desc[UR6][R14.64+-0x4], R19 ;  /* 0xfffffc130e007986 */ /* 0x0049e8000c101906 */
[----:B------:R-:W2:Y:S04]  /*0510*/  LDG.E R21, desc[UR6][R12.64] ;  /* 0x000000060c157981 */ /* 0x000ea8000c1e1900 */
[----:B--2---:R4:W-:Y:S04]  /*0520*/  STG.E desc[UR6][R14.64], R21 ;  /* 0x000000150e007986 */ /* 0x0049e8000c101906 */
[----:B------:R-:W2:Y:S01]  /*0530*/  LDG.E R23, desc[UR6][R12.64+0x4] ;  /* 0x000004060c177981 */ /* 0x000ea2000c1e1900 */
[----:B------:R-:W-:Y:S01]  /*0540*/  VIADD R4, R4, 0x4 ;  /* 0x0000000404047836 */ /* 0x000fe20000000000 */
[----:B------:R-:W-:Y:S01]  /*0550*/  IADD3 R2, PT, PT, R2, 0x4, RZ ;  /* 0x0000000402027810 */ /* 0x000fe20007ffe0ff */
[----:B------:R-:W-:-:S03]  /*0560*/  VIADD R11, R11, 0x4 ;  /* 0x000000040b0b7836 */ /* 0x000fc60000000000 */
[----:B------:R-:W-:Y:S01]  /*0570*/  ISETP.NE.AND P0, PT, R4, RZ, PT ;  /* 0x000000ff0400720c */ /* 0x000fe20003f05270 */
[----:B--2---:R4:W-:-:S12]  /*0580*/  STG.E desc[UR6][R14.64+0x4], R23 ;  /* 0x000004170e007986 */ /* 0x0049d8000c101906 */
[----:B------:R-:W-:Y:S05]  /*0590*/  @P0 BRA `(.L_x_7) ;  /* 0xfffffffc00c40947 */ /* 0x000fea000383ffff */
.L_x_3:
[----:B-1----:R-:W-:Y:S05]  /*05a0*/  BSYNC.RECONVERGENT B0 ;  /* 0x0000000000007941 */ /* 0x002fea0003800200 */
.L_x_2:
[----:B------:R-:W-:Y:S01]  /*05b0*/  ISETP.GE.AND P0, PT, R5, R0, PT ;  /* 0x000000000500720c */ /* 0x000fe20003f06270 */
[----:B------:R-:W-:-:S12]  /*05c0*/  BSSY.RECONVERGENT B0, `(.L_x_8) ;  /* 0x000002c000007945 */ /* 0x000fd80003800200 */
[----:B------:R-:W-:Y:S05]  /*05d0*/  @P0 BRA `(.L_x_9) ;  /* 0x0000000000a80947 */ /* 0x000fea0003800000 */
[----:B------:R-:W-:Y:S01]  /*05e0*/  IMAD.IADD R4, R0, 0x1, -R5 ;  /* 0x0000000100047824 */ /* 0x000fe200078e0a05 */
[----:B------:R-:W-:Y:S01]  /*05f0*/  BSSY.RECONVERGENT B1, `(.L_x_10) ;  /* 0x0000011000017945 */ /* 0x000fe20003800200 */
[----:B--2---:R-:W-:-:S03]  /*0600*/  IMAD.IADD R6, R5, 0x1, -R0 ;  /* 0x0000000105067824 */ /* 0x004fc600078e0a00 */
[----:B------:R-:W-:Y:S02]  /*0610*/  LOP3.LUT P1, R4, R4, 0x3, RZ, 0xc0, !PT ;  /* 0x0000000304047812 */ /* 0x000fe4000782c0ff */
[----:B------:R-:W-:-:S11]  /*0620*/  ISETP.GT.U32.AND P0, PT, R6, -0x4, PT ;  /* 0xfffffffc0600780c */ /* 0x000fd60003f04070 */
[----:B------:R-:W-:Y:S05]  /*0630*/  @!P1 BRA `(.L_x_11) ;  /* 0x0000000000309947 */ /* 0x000fea0003800000 */
[----:B---3--:R-:W1:Y:S01]  /*0640*/  LDC.64 R12, c[0x0][0x380] ;  /* 0x0000e000ff0c7b82 */ /* 0x008e620000000a00 */
[----:B------:R-:W-:-:S07]  /*0650*/  IADD3 R4, PT, PT, -R4, RZ, RZ ;  /* 0x000000ff04047210 */ /* 0x000fce0007ffe1ff */
[----:B0-----:R-:W0:Y:S02]  /*0660*/  LDC.64 R8, c[0x0][0x388] ;  /* 0x0000e200ff087b82 */ /* 0x001e240000000a00 */
.L_x_12:
[----:B-12---:R-:W-:-:S06]  /*0670*/  IMAD.WIDE R6, R5, 0x4, R12 ;  /* 0x0000000405067825 */ /* 0x006fcc00078e020c */
[----:B------:R-:W2:Y:S01]  /*0680*/  LDG.E R7, desc[UR6][R6.64] ;  /* 0x0000000606077981 */ /* 0x000ea2000c1e1900 */
[C---:B0-----:R-:W-:Y:S01]  /*0690*/  IMAD.WIDE R10, R2.reuse, 0x4, R8 ;  /* 0x00000004020a7825 */ /* 0x041fe200078e0208 */
[----:B------:R-:W-:-:S03]  /*06a0*/  IADD3 R2, PT, PT, R2, 0x1, RZ ;  /* 0x0000000102027810 */ /* 0x000fc60007ffe0ff */
[----:B------:R-:W-:Y:S02]  /*06b0*/  VIADD R4, R4, 0x1 ;  /* 0x0000000104047836 */ /* 0x000fe40000000000 */
[----:B------:R-:W-:-:S03]  /*06c0*/  VIADD R5, R5, 0x1 ;  /* 0x0000000105057836 */ /* 0x000fc60000000000 */
[----:B------:R-:W-:Y:S01]  /*06d0*/  ISETP.NE.AND P1, PT, R4, RZ, PT ;  /* 0x000000ff0400720c */ /* 0x000fe20003f25270 */
[----:B--2---:R2:W-:-:S12]  /*06e0*/  STG.E desc[UR6][R10.64], R7 ;  /* 0x000000070a007986 */ /* 0x0045d8000c101906 */
[----:B------:R-:W-:Y:S05]  /*06f0*/  @P1 BRA `(.L_x_12) ;  /* 0xfffffffc00dc1947 */ /* 0x000fea000383ffff */
.L_x_11:
[----:B------:R-:W-:Y:S05]  /*0700*/  BSYNC.RECONVERGENT B1 ;  /* 0x0000000000017941 */ /* 0x000fea0003800200 */
.L_x_10:
[----:B------:R-:W-:Y:S05]  /*0710*/  @P0 BRA `(.L_x_9) ;  /* 0x0000000000580947 */ /* 0x000fea0003800000 */
[----:B0-----:R-:W0:Y:S01]  /*0720*/  LDC.64 R8, c[0x0][0x380] ;  /* 0x0000e000ff087b82 */ /* 0x001e220000000a00 */
[----:B------:R-:W-:-:S07]  /*0730*/  IMAD.IADD R4, R5, 0x1, -R0 ;  /* 0x0000000105047824 */ /* 0x000fce00078e0a00 */
[----:B--23--:R-:W1:Y:S01]  /*0740*/  LDC.64 R6, c[0x0][0x388] ;  /* 0x0000e200ff067b82 */ /* 0x00ce620000000a00 */
[----:B0-----:R-:W-:-:S05]  /*0750*/  IADD3 R8, P0, PT, R8, 0x8, RZ ;  /* 0x0000000808087810 */ /* 0x001fca0007f1e0ff */
[----:B------:R-:W-:Y:S01]  /*0760*/  IMAD.X R9, RZ, RZ, R9, P0 ;  /* 0x000000ffff097224 */ /* 0x000fe200000e0609 */
[----:B-1----:R-:W-:-:S04]  /*0770*/  IADD3 R6, P1, PT, R6, 0x8, RZ ;  /* 0x0000000806067810 */ /* 0x002fc80007f3e0ff */
[----:B------:R-:W-:-:S09]  /*0780*/  IADD3.X R7, PT, PT, RZ, R7, RZ, P1, !PT ;  /* 0x00000007ff077210 */ /* 0x000fd20000ffe4ff */
.L_x_13:
[----:B------:R-:W-:-:S05]  /*0790*/  IMAD.WIDE R10, R5, 0x4, R8 ;  /* 0x00000004050a7825 */ /* 0x000fca00078e0208 */
[----:B-1--4-:R-:W2:Y:S01]  /*07a0*/  LDG.E R15, desc[UR6][R10.64+-0x8] ;  /* 0xfffff8060a0f7981 */ /* 0x012ea2000c1e1900 */
        /* <DEDUP_REMOVED lines=13> */
.L_x_9:
[----:B------:R-:W-:Y:S05]  /*0880*/  BSYNC.RECONVERGENT B0 ;  /* 0x0000000000007941 */ /* 0x000fea0003800200 */
.L_x_8:
[----:B------:R-:W-:-:S13]  /*0890*/  ISETP.GE.AND P0, PT, R3, R0, PT ;  /* 0x000000000300720c */ /* 0x000fda0003f06270 */
[----:B------:R-:W-:Y:S05]  /*08a0*/  @P0 EXIT ;  /* 0x000000000000094d */ /* 0x000fea0003800000 */
[--C-:B------:R-:W-:Y:S01]  /*08b0*/  IMAD.IADD R2, R0, 0x1, -R3.reuse ;  /* 0x0000000100027824 */ /* 0x100fe200078e0a03 */
[----:B------:R-:W-:Y:S01]  /*08c0*/  IADD3 R4, PT, PT, R3, -R0, RZ ;  /* 0x8000000003047210 */ /* 0x000fe20007ffe0ff */
[----:B------:R-:W-:Y:S01]  /*08d0*/  BSSY.RECONVERGENT B0, `(.L_x_14) ;  /* 0x0000011000007945 */ /* 0x000fe20003800200 */
[----:B--2---:R-:W-:Y:S02]  /*08e0*/  IMAD.MOV.U32 R11, RZ, RZ, R3 ;  /* 0x000000ffff0b7224 */ /* 0x004fe400078e0003 */
[----:B------:R-:W-:Y:S02]  /*08f0*/  LOP3.LUT P1, R2, R2, 0x3, RZ, 0xc0, !PT ;  /* 0x0000000302027812 */ /* 0x000fe4000782c0ff */
[----:B------:R-:W-:-:S11]  /*0900*/  ISETP.GT.U32.AND P0, PT, R4, -0x4, PT ;  /* 0xfffffffc0400780c */ /* 0x000fd60003f04070 */
[----:B------:R-:W-:Y:S05]  /*0910*/  @!P1 BRA `(.L_x_15) ;  /* 0x0000000000309947 */ /* 0x000fea0003800000 */
[----:B---3--:R-:W2:Y:S01]  /*0920*/  LDC.64 R6, c[0x0][0x380] ;  /* 0x0000e000ff067b82 */ /* 0x008ea20000000a00 */
[----:B------:R-:W-:Y:S01]  /*0930*/  IADD3 R10, PT, PT, -R2, RZ, RZ ;  /* 0x000000ff020a7210 */ /* 0x000fe20007ffe1ff */
[----:B------:R-:W-:-:S06]  /*0940*/  IMAD.MOV.U32 R11, RZ, RZ, R3 ;  /* 0x000000ffff0b7224 */ /* 0x000fcc00078e0003 */
[----:B0-----:R-:W0:Y:S02]  /*0950*/  LDC.64 R8, c[0x0][0x388] ;  /* 0x0000e200ff087b82 */ /* 0x001e240000000a00 */
.L_x_16:
[----:B0-----:R-:W-:-:S06]  /*0960*/  IMAD.WIDE R4, R11, 0x4, R8 ;  /* 0x000000040b047825 */ /* 0x001fcc00078e0208 */
[----:B------:R-:W3:Y:S01]  /*0970*/  LDG.E R5, desc[UR6][R4.64] ;  /* 0x0000000604057981 */ /* 0x000ee2000c1e1900 */
[----:B--2---:R-:W-:Y:S01]  /*0980*/  IMAD.WIDE R2, R11, 0x4, R6 ;  /* 0x000000040b027825 */ /* 0x004fe200078e0206 */
[----:B------:R-:W-:-:S03]  /*0990*/  IADD3 R10, PT, PT, R10, 0x1, RZ ;  /* 0x000000010a0a7810 */ /* 0x000fc60007ffe0ff */
[----:B------:R-:W-:Y:S01]  /*09a0*/  VIADD R11, R11, 0x1 ;  /* 0x000000010b0b7836 */ /* 0x000fe20000000000 */
[----:B------:R-:W-:Y:S01]  /*09b0*/  ISETP.NE.AND P1, PT, R10, RZ, PT ;  /* 0x000000ff0a00720c */ /* 0x000fe20003f25270 */
[----:B---3--:R0:W-:-:S12]  /*09c0*/  STG.E desc[UR6][R2.64], R5 ;  /* 0x0000000502007986 */ /* 0x0081d8000c101906 */
[----:B------:R-:W-:Y:S05]  /*09d0*/  @P1 BRA `(.L_x_16) ;  /* 0xfffffffc00e01947 */ /* 0x000fea000383ffff */
.L_x_15:
[----:B------:R-:W-:Y:S05]  /*09e0*/  BSYNC.RECONVERGENT B0 ;  /* 0x0000000000007941 */ /* 0x000fea0003800200 */
.L_x_14:
[----:B------:R-:W-:Y:S05]  /*09f0*/  @P0 EXIT ;  /* 0x000000000000094d */ /* 0x000fea0003800000 */
[----:B------:R-:W2:Y:S01]  /*0a00*/  LDCU.128 UR8, c[0x0][0x380] ;  /* 0x00007000ff0877ac */ /* 0x000ea20008000c00 */
[----:B------:R-:W-:Y:S01]  /*0a10*/  IADD3 R0, PT, PT, -R0, R11, RZ ;  /* 0x0000000b00007210 */ /* 0x000fe20007ffe1ff */
[----:B--2---:R-:W-:Y:S02]  /*0a20*/  UIADD3 UR4, UP0, UPT, UR10, 0x8, URZ ;  /* 0x000000080a047890 */ /* 0x004fe4000ff1e0ff */
[----:B------:R-:W-:Y:S02]  /*0a30*/  UIADD3 UR8, UP1, UPT, UR8, 0x8, URZ ;  /* 0x0000000808087890 */ /* 0x000fe4000ff3e0ff */
[----:B------:R-:W-:Y:S02]  /*0a40*/  UIADD3.X UR5, UPT, UPT, URZ, UR11, URZ, UP0, !UPT ;  /* 0x0000000bff057290 */ /* 0x000fe400087fe4ff */
[----:B------:R-:W-:-:S12]  /*0a50*/  UIADD3.X UR9, UPT, UPT, URZ, UR9, URZ, UP1, !UPT ;  /* 0x00000009ff097290 */ /* 0x000fd80008ffe4ff */
.L_x_17:
[----:B0-----:R-:W-:Y:S01]  /*0a60*/  MOV R3, UR5 ;  /* 0x0000000500037c02 */ /* 0x001fe20008000f00 */
[----:B------:R-:W-:-:S04]  /*0a70*/  IMAD.U32 R2, RZ, RZ, UR4 ;  /* 0x00000004ff027e24 */ /* 0x000fc8000f8e00ff */
[----:B------:R-:W-:-:S05]  /*0a80*/  IMAD.WIDE R2, R11, 0x4, R2 ;  /* 0x000000040b027825 */ /* 0x000fca00078e0202 */
[----:B--23--:R-:W2:Y:S01]  /*0a90*/  LDG.E R7, desc[UR6][R2.64+-0x8] ;  /* 0xfffff80602077981 */ /* 0x00cea2000c1e1900 */
[----:B------:R-:W-:Y:S01]  /*0aa0*/  MOV R5, UR9 ;  /* 0x0000000900057c02 */ /* 0x000fe20008000f00 */
[----:B------:R-:W-:-:S04]  /*0ab0*/  IMAD.U32 R4, RZ, RZ, UR8 ;  /* 0x00000008ff047e24 */ /* 0x000fc8000f8e00ff */
[----:B------:R-:W-:-:S05]  /*0ac0*/  IMAD.WIDE R4, R11, 0x4, R4 ;  /* 0x000000040b047825 */ /* 0x000fca00078e0204 */
[----:B--2---:R2:W-:Y:S04]  /*0ad0*/  STG.E desc[UR6][R4.64+-0x8], R7 ;  /* 0xfffff80704007986 */ /* 0x0045e8000c101906 */
[----:B------:R-:W3:Y:S04]  /*0ae0*/  LDG.E R9, desc[UR6][R2.64+-0x4] ;  /* 0xfffffc0602097981 */ /* 0x000ee8000c1e1900 */
[----:B---3--:R2:W-:Y:S04]  /*0af0*/  STG.E desc[UR6][R4.64+-0x4], R9 ;  /* 0xfffffc0904007986 */ /* 0x0085e8000c101906 */
[----:B-1----:R-:W3:Y:S04]  /*0b00*/  LDG.E R13, desc[UR6][R2.64] ;  /* 0x00000006020d7981 */ /* 0x002ee8000c1e1900 */
[----:B---3--:R2:W-:Y:S04]  /*0b10*/  STG.E desc[UR6][R4.64], R13 ;  /* 0x0000000d04007986 */ /* 0x0085e8000c101906 */
[----:B----4-:R-:W3:Y:S01]  /*0b20*/  LDG.E R15, desc[UR6][R2.64+0x4] ;  /* 0x00000406020f7981 */ /* 0x010ee2000c1e1900 */
[----:B------:R-:W-:Y:S01]  /*0b30*/  VIADD R0, R0, 0x4 ;  /* 0x0000000400007836 */ /* 0x000fe20000000000 */
[----:B------:R-:W-:-:S04]  /*0b40*/  IADD3 R11, PT, PT, R11, 0x4, RZ ;  /* 0x000000040b0b7810 */ /* 0x000fc80007ffe0ff */
[----:B------:R-:W-:Y:S01]  /*0b50*/  ISETP.NE.AND P0, PT, R0, RZ, PT ;  /* 0x000000ff0000720c */ /* 0x000fe20003f05270 */
[----:B---3--:R2:W-:-:S12]  /*0b60*/  STG.E desc[UR6][R4.64+0x4], R15 ;  /* 0x0000040f04007986 */ /* 0x0085d8000c101906 */
[----:B------:R-:W-:Y:S05]  /*0b70*/  @P0 BRA `(.L_x_17) ;  /* 0xfffffffc00b80947 */ /* 0x000fea000383ffff */
[----:B------:R-:W-:Y:S05]  /*0b80*/  EXIT ;  /* 0x000000000000794d */ /* 0x000fea0003800000 */
.L_x_18:
[----:B------:R-:W-:-:S00]  /*0b90*/  BRA `(.L_x_18) ;  /* 0xfffffffc00fc7947 */ /* 0x000fc0000383ffff */
[----:B------:R-:W-:-:S00]  /*0ba0*/  NOP ;  /* 0x0000000000007918 */ /* 0x000fc00000000000 */
        /* <DEDUP_REMOVED lines=13> */
.L_x_19:


//--------------------- .nv.shared.reserved.0     --------------------------
	.section	.nv.shared.reserved.0,"aw",@nobits
	.weak		__nv_reservedSMEM_offset_0_alias
	.size		__nv_reservedSMEM_offset_0_alias, 0, 64
	.other		__nv_reservedSMEM_offset_0_alias,@"STO_CUDA_RESERVED_SHARED STV_DEFAULT"
__nv_reservedSMEM_offset_0_alias:
	.zero		0
	.zero		64


//--------------------- .nv.constant0._Z12MergeSortGPUPiS_ii --------------------------
	.section	.nv.constant0._Z12MergeSortGPUPiS_ii,"a",@progbits
	.sectionflags	@""
	.align	4
.nv.constant0._Z12MergeSortGPUPiS_ii:
	.zero		920


//--------------------- SYMBOLS --------------------------

	.type		.nv.reservedSmem.offset0,@object
	.size		.nv.reservedSmem.offset0,0x4
